	.headerflags	@"EF_CUDA_TEXMODE_UNIFIED EF_CUDA_64BIT_ADDRESS EF_CUDA_ACCELERATORS EF_CUDA_SM90 EF_CUDA_VIRTUAL_SM(EF_CUDA_SM90)"
	.elftype	@"ET_EXEC"


//--------------------- .nv.info                  --------------------------
	.section	.nv.info,"",@"SHT_CUDA_INFO"
	.align	4


	//----- nvinfo : EIATTR_REGCOUNT
	.align		4
        /*0000*/ 	.byte	0x04, 0x2f
        /*0002*/ 	.short	(.L_1 - .L_0)
	.align		4
.L_0:
        /*0004*/ 	.word	index@(triton_poi_fused_clone_1)
        /*0008*/ 	.word	0x00000010


	//----- nvinfo : EIATTR_MIN_STACK_SIZE
	.align		4
.L_1:
        /*000c*/ 	.byte	0x04, 0x12
        /*000e*/ 	.short	(.L_3 - .L_2)
	.align		4
.L_2:
        /*0010*/ 	.word	index@(triton_poi_fused_clone_1)
        /*0014*/ 	.word	0x00000000


	//----- nvinfo : EIATTR_FRAME_SIZE
	.align		4
.L_3:
        /*0018*/ 	.byte	0x04, 0x11
        /*001a*/ 	.short	(.L_5 - .L_4)
	.align		4
.L_4:
        /*001c*/ 	.word	index@(triton_poi_fused_clone_1)
        /*0020*/ 	.word	0x00000000


	//----- nvinfo : EIATTR_MIN_STACK_SIZE
	.align		4
.L_5:
        /*0024*/ 	.byte	0x04, 0x12
        /*0026*/ 	.short	(.L_7 - .L_6)
	.align		4
.L_6:
        /*0028*/ 	.word	index@(triton_poi_fused_clone_1)
        /*002c*/ 	.word	0x00000000
.L_7:


//--------------------- .nv.info.triton_poi_fused_clone_1 --------------------------
	.section	.nv.info.triton_poi_fused_clone_1,"",@"SHT_CUDA_INFO"
	.sectionflags	@""
	.align	4


	//----- nvinfo : EIATTR_CUDA_API_VERSION
	.align		4
        /*0000*/ 	.byte	0x04, 0x37
        /*0002*/ 	.short	(.L_9 - .L_8)
.L_8:
        /*0004*/ 	.word	0x0000007c


	//----- nvinfo : EIATTR_KPARAM_INFO
	.align		4
.L_9:
        /*0008*/ 	.byte	0x04, 0x17
        /*000a*/ 	.short	(.L_11 - .L_10)
.L_10:
        /*000c*/ 	.word	0x00000000
        /*0010*/ 	.short	0x0004
        /*0012*/ 	.short	0x001c
        /*0014*/ 	.byte	0x00, 0xf0, 0x11, 0x00


	//----- nvinfo : EIATTR_KPARAM_INFO
	.align		4
.L_11:
        /*0018*/ 	.byte	0x04, 0x17
        /*001a*/ 	.short	(.L_13 - .L_12)
.L_12:
        /*001c*/ 	.word	0x00000000
        /*0020*/ 	.short	0x0003
        /*0022*/ 	.short	0x0018
        /*0024*/ 	.byte	0x00, 0xf0, 0x11, 0x00


	//----- nvinfo : EIATTR_KPARAM_INFO
	.align		4
.L_13:
        /*0028*/ 	.byte	0x04, 0x17
        /*002a*/ 	.short	(.L_15 - .L_14)
.L_14:
        /*002c*/ 	.word	0x00000000
        /*0030*/ 	.short	0x0002
        /*0032*/ 	.short	0x0010
        /*0034*/ 	.byte	0x00, 0xf4, 0x21, 0x00


	//----- nvinfo : EIATTR_KPARAM_INFO
	.align		4
.L_15:
        /*0038*/ 	.byte	0x04, 0x17
        /*003a*/ 	.short	(.L_17 - .L_16)
.L_16:
        /*003c*/ 	.word	0x00000000
        /*0040*/ 	.short	0x0001
        /*0042*/ 	.short	0x0008
        /*0044*/ 	.byte	0x00, 0xf4, 0x21, 0x00


	//----- nvinfo : EIATTR_KPARAM_INFO
	.align		4
.L_17:
        /*0048*/ 	.byte	0x04, 0x17
        /*004a*/ 	.short	(.L_19 - .L_18)
.L_18:
        /*004c*/ 	.word	0x00000000
        /*0050*/ 	.short	0x0000
        /*0052*/ 	.short	0x0000
        /*0054*/ 	.byte	0x00, 0xf4, 0x21, 0x00


	//----- nvinfo : EIATTR_SPARSE_MMA_MASK
	.align		4
.L_19:
        /*0058*/ 	.byte	0x03, 0x50
        /*005a*/ 	.short	0x0000


	//----- nvinfo : EIATTR_MAXREG_COUNT
	.align		4
        /*005c*/ 	.byte	0x03, 0x1b
        /*005e*/ 	.short	0x00ff


	//----- nvinfo : EIATTR_EXIT_INSTR_OFFSETS
	.align		4
        /*0060*/ 	.byte	0x04, 0x1c
        /*0062*/ 	.short	(.L_21 - .L_20)


	//   ....[0]....
.L_20:
        /*0064*/ 	.word	0x00000300


	//   ....[1]....
        /*0068*/ 	.word	0x00000430


	//----- nvinfo : EIATTR_REQNTID
	.align		4
.L_21:
        /*006c*/ 	.byte	0x04, 0x10
        /*006e*/ 	.short	(.L_23 - .L_22)
.L_22:
        /*0070*/ 	.word	0x00000080
        /*0074*/ 	.word	0x00000001
        /*0078*/ 	.word	0x00000001


	//----- nvinfo : EIATTR_CBANK_PARAM_SIZE
	.align		4
.L_23:
        /*007c*/ 	.byte	0x03, 0x19
        /*007e*/ 	.short	0x0020


	//----- nvinfo : EIATTR_PARAM_CBANK
	.align		4
        /*0080*/ 	.byte	0x04, 0x0a
        /*0082*/ 	.short	(.L_25 - .L_24)
	.align		4
.L_24:
        /*0084*/ 	.word	index@(.nv.constant0.triton_poi_fused_clone_1)
        /*0088*/ 	.short	0x0210
        /*008a*/ 	.short	0x0020


	//----- nvinfo : EIATTR_SW_WAR
	.align		4
.L_25:
        /*008c*/ 	.byte	0x04, 0x36
        /*008e*/ 	.short	(.L_27 - .L_26)
.L_26:
        /*0090*/ 	.word	0x00000008
.L_27:


//--------------------- .nv.callgraph             --------------------------
	.section	.nv.callgraph,"",@"SHT_CUDA_CALLGRAPH"
	.align	4
	.sectionentsize	8
	.align		4
        /*0000*/ 	.word	0x00000000
	.align		4
        /*0004*/ 	.word	0xffffffff
	.align		4
        /*0008*/ 	.word	0x00000000
	.align		4
        /*000c*/ 	.word	0xfffffffe
	.align		4
        /*0010*/ 	.word	0x00000000
	.align		4
        /*0014*/ 	.word	0xfffffffd
	.align		4
        /*0018*/ 	.word	0x00000000
	.align		4
        /*001c*/ 	.word	0xfffffffc


//--------------------- .text.triton_poi_fused_clone_1 --------------------------
	.section	.text.triton_poi_fused_clone_1,"ax",@progbits
	.sectionflags	@"SHF_BARRIERS=1"
	.align	128
        .global         triton_poi_fused_clone_1
        .type           triton_poi_fused_clone_1,@function
        .size           triton_poi_fused_clone_1,(.L_x_1 - triton_poi_fused_clone_1)
        .other          triton_poi_fused_clone_1,@"STO_CUDA_ENTRY STV_DEFAULT"
triton_poi_fused_clone_1:
.text.triton_poi_fused_clone_1:
[----:B------:R-:W0:Y:S02]  /*0000*/  LDC R1, c[0x0][0x28] ;  /* 0x00000a00ff017b82 */ /* 0x000e240000000800 */
[----:B------:R-:W1:Y:S01]  /*0010*/  S2R R7, SR_CTAID.Y ;  /* 0x0000000000077919 */ /* 0x000e620000002600 */
[----:B------:R-:W2:Y:S01]  /*0020*/  LDC.64 R4, c[0x0][0x210] ;  /* 0x00008400ff047b82 */ /* 0x000ea20000000a00 */
[----:B------:R-:W-:Y:S01]  /*0030*/  ULDC.64 UR6, c[0x0][0x208] ;  /* 0x0000820000067ab9 */ /* 0x000fe20000000a00 */
[----:B------:R-:W3:Y:S01]  /*0040*/  S2R R0, SR_TID.X ;  /* 0x0000000000007919 */ /* 0x000ee20000002100 */
[----:B------:R-:W4:Y:S05]  /*0050*/  S2R R10, SR_CTAID.X ;  /* 0x00000000000a7919 */ /* 0x000f2a0000002500 */
[----:B------:R-:W5:Y:S01]  /*0060*/  LDC.64 R2, c[0x0][0x218] ;  /* 0x00008600ff027b82 */ /* 0x000f620000000a00 */
[----:B-1----:R-:W-:Y:S01]  /*0070*/  IMAD.SHL.U32 R7, R7, 0x20, RZ ;  /* 0x0000002007077824 */ /* 0x002fe200078e00ff */
[----:B---3--:R-:W-:-:S04]  /*0080*/  SHF.R.U32.HI R12, RZ, 0x5, R0 ;  /* 0x00000005ff0c7819 */ /* 0x008fc80000011600 */
[----:B------:R-:W-:-:S04]  /*0090*/  LOP3.LUT R6, R7, 0x1f, R0, 0xf8, !PT ;  /* 0x0000001f07067812 */ /* 0x000fc800078ef800 */
[C---:B------:R-:W-:Y:S01]  /*00a0*/  ISETP.GE.AND P1, PT, R6.reuse, 0x30, PT ;  /* 0x000000300600780c */ /* 0x040fe20003f26270 */
[----:B------:R-:W-:-:S05]  /*00b0*/  IMAD.HI R8, R6, 0x2aaaaaab, RZ ;  /* 0x2aaaaaab06087827 */ /* 0x000fca00078e02ff */
[----:B------:R-:W-:-:S04]  /*00c0*/  SHF.R.S32.HI R9, RZ, 0x1, R8 ;  /* 0x00000001ff097819 */ /* 0x000fc80000011408 */
[----:B------:R-:W-:Y:S01]  /*00d0*/  LEA.HI R11, R8, R9, RZ, 0x1 ;  /* 0x00000009080b7211 */ /* 0x000fe200078f08ff */
[----:B----4-:R-:W-:Y:S01]  /*00e0*/  IMAD.SHL.U32 R9, R10, 0x4, RZ ;  /* 0x000000040a097824 */ /* 0x010fe200078e00ff */
[----:B------:R-:W-:-:S03]  /*00f0*/  SGXT.U32 R8, R12, 0x2 ;  /* 0x000000020c08781a */ /* 0x000fc60000000000 */
[----:B------:R-:W-:Y:S01]  /*0100*/  IMAD R13, R11, -0xc, R6 ;  /* 0xfffffff40b0d7824 */ /* 0x000fe200078e0206 */
[----:B------:R-:W-:-:S03]  /*0110*/  LOP3.LUT R10, R9, R8, RZ, 0xfc, !PT ;  /* 0x00000008090a7212 */ /* 0x000fc600078efcff */
[----:B-----5:R-:W-:Y:S01]  /*0120*/  IMAD.WIDE R2, R13, 0x4, R2 ;  /* 0x000000040d027825 */ /* 0x020fe200078e0202 */
[----:B------:R-:W-:-:S03]  /*0130*/  ISETP.GE.AND P0, PT, R10, 0x4, PT ;  /* 0x000000040a00780c */ /* 0x000fc60003f06270 */
[----:B------:R-:W-:Y:S01]  /*0140*/  IMAD R10, R10, 0xc, R13 ;  /* 0x0000000c0a0a7824 */ /* 0x000fe200078e020d */
[----:B------:R-:W-:-:S03]  /*0150*/  ISETP.LT.AND P0, PT, R6, 0x30, !P0 ;  /* 0x000000300600780c */ /* 0x000fc60004701270 */
[----:B------:R-:W-:-:S04]  /*0160*/  IMAD R11, R11, 0x30, R10 ;  /* 0x000000300b0b7824 */ /* 0x000fc800078e020a */
[----:B--2---:R-:W-:Y:S01]  /*0170*/  IMAD.WIDE R4, R11, 0x4, R4 ;  /* 0x000000040b047825 */ /* 0x004fe200078e0204 */
[----:B------:R-:W-:-:S06]  /*0180*/  CS2R R10, SRZ ;  /* 0x00000000000a7805 */ /* 0x000fcc000001ff00 */
[----:B------:R1:W2:Y:S04]  /*0190*/  @!P1 LDG.E.EL R11, desc[UR6][R2.64] ;  /* 0x00000006020b9981 */ /* 0x0002a8000c2e1900 */
[----:B------:R-:W2:Y:S01]  /*01a0*/  @P0 LDG.E.EL R10, desc[UR6][R4.64] ;  /* 0x00000006040a0981 */ /* 0x000ea2000c2e1900 */
[----:B------:R-:W3:Y:S01]  /*01b0*/  S2UR UR5, SR_CgaCtaId ;  /* 0x00000000000579c3 */ /* 0x000ee20000008800 */
[----:B------:R-:W-:Y:S01]  /*01c0*/  IMAD.SHL.U32 R6, R0, 0x4, RZ ;  /* 0x0000000400067824 */ /* 0x000fe200078e00ff */
[----:B------:R-:W-:Y:S01]  /*01d0*/  UMOV UR4, 0x400 ;  /* 0x0000040000047882 */ /* 0x000fe20000000000 */
[----:B------:R-:W-:Y:S02]  /*01e0*/  SHF.R.U32.HI R12, RZ, 0x2, R0 ;  /* 0x00000002ff0c7819 */ /* 0x000fe40000011600 */
[----:B------:R-:W-:-:S02]  /*01f0*/  LOP3.LUT R9, R9, 0x3, R0, 0xf8, !PT ;  /* 0x0000000309097812 */ /* 0x000fc400078ef800 */
[----:B------:R-:W-:Y:S02]  /*0200*/  LOP3.LUT R13, R6, 0x7c, RZ, 0xc0, !PT ;  /* 0x0000007c060d7812 */ /* 0x000fe400078ec0ff */
[----:B------:R-:W-:Y:S02]  /*0210*/  SGXT.U32 R6, R12, 0x5 ;  /* 0x000000050c06781a */ /* 0x000fe40000000000 */
[----:B------:R-:W-:Y:S02]  /*0220*/  LOP3.LUT R8, R13, R8, RZ, 0xfc, !PT ;  /* 0x000000080d087212 */ /* 0x000fe400078efcff */
[----:B------:R-:W-:Y:S02]  /*0230*/  LOP3.LUT R6, R7, R6, RZ, 0xfc, !PT ;  /* 0x0000000607067212 */ /* 0x000fe400078efcff */
[----:B------:R-:W-:Y:S02]  /*0240*/  ISETP.GE.AND P0, PT, R9, 0x4, PT ;  /* 0x000000040900780c */ /* 0x000fe40003f06270 */
[----:B-1----:R-:W-:-:S02]  /*0250*/  LOP3.LUT R2, R0, 0x7c, RZ, 0xc0, !PT ;  /* 0x0000007c00027812 */ /* 0x002fc400078ec0ff */
[----:B------:R-:W-:Y:S02]  /*0260*/  ISETP.LT.AND P0, PT, R6, 0x30, !P0 ;  /* 0x000000300600780c */ /* 0x000fe40004701270 */
[----:B------:R-:W-:Y:S01]  /*0270*/  LOP3.LUT R0, R0, 0x7f, RZ, 0xc0, !PT ;  /* 0x0000007f00007812 */ /* 0x000fe200078ec0ff */
[----:B---3--:R-:W-:-:S06]  /*0280*/  UPRMT UR4, UR5, 0x654, UR4 ;  /* 0x0000065405047896 */ /* 0x008fcc0008000004 */
[----:B------:R-:W-:Y:S02]  /*0290*/  VIADD R13, R13, UR4 ;  /* 0x000000040d0d7c36 */ /* 0x000fe40008000000 */
[----:B------:R-:W-:Y:S02]  /*02a0*/  VIADD R3, R2, UR4 ;  /* 0x0000000402037c36 */ /* 0x000fe40008000000 */
[----:B------:R-:W-:Y:S02]  /*02b0*/  IMAD R13, R8, 0x4, R13 ;  /* 0x00000004080d7824 */ /* 0x000fe400078e020d */
[----:B------:R-:W-:Y:S02]  /*02c0*/  IMAD R8, R0, 0x4, R3 ;  /* 0x0000000400087824 */ /* 0x000fe400078e0203 */
[----:B--2---:R-:W-:-:S05]  /*02d0*/  FADD R10, R11, R10 ;  /* 0x0000000a0b0a7221 */ /* 0x004fca0000000000 */
[----:B------:R1:W-:Y:S01]  /*02e0*/  STS [R13], R10 ;  /* 0x0000000a0d007388 */ /* 0x0003e20000000800 */
[----:B------:R-:W-:Y:S06]  /*02f0*/  BAR.SYNC.DEFER_BLOCKING 0x0 ;  /* 0x0000000000007b1d */ /* 0x000fec0000010000 */
[----:B-1----:R-:W-:Y:S05]  /*0300*/  @!P0 EXIT ;  /* 0x000000000000894d */ /* 0x002fea0003800000 */
[----:B------:R-:W0:Y:S01]  /*0310*/  LDS R11, [R8] ;  /* 0x00000000080b7984 */ /* 0x000e220000000800 */
[----:B------:R-:W-:Y:S01]  /*0320*/  SHF.R.S32.HI R3, RZ, 0x1f, R6 ;  /* 0x0000001fff037819 */ /* 0x000fe20000011406 */
[----:B------:R-:W-:-:S03]  /*0330*/  IMAD.HI R0, R6, 0x2aaaaaab, RZ ;  /* 0x2aaaaaab06007827 */ /* 0x000fc600078e02ff */
[----:B------:R-:W-:-:S04]  /*0340*/  LEA.HI R3, R3, R6, RZ, 0x2 ;  /* 0x0000000603037211 */ /* 0x000fc800078f10ff */
[----:B------:R-:W-:Y:S02]  /*0350*/  LOP3.LUT R5, R3, 0xfffffffc, RZ, 0xc0, !PT ;  /* 0xfffffffc03057812 */ /* 0x000fe400078ec0ff */
[----:B------:R-:W-:Y:S02]  /*0360*/  SHF.R.S32.HI R4, RZ, 0x2, R3 ;  /* 0x00000002ff047819 */ /* 0x000fe40000011403 */
[----:B------:R-:W1:Y:S01]  /*0370*/  LDC.64 R2, c[0x0][0x220] ;  /* 0x00008800ff027b82 */ /* 0x000e620000000a00 */
[----:B------:R-:W-:Y:S01]  /*0380*/  IMAD.IADD R6, R6, 0x1, -R5 ;  /* 0x0000000106067824 */ /* 0x000fe200078e0a05 */
[----:B------:R-:W-:Y:S01]  /*0390*/  SHF.R.S32.HI R5, RZ, 0x1, R0 ;  /* 0x00000001ff057819 */ /* 0x000fe20000011400 */
[----:B------:R-:W-:-:S03]  /*03a0*/  IMAD.HI R7, R4, 0x55555556, RZ ;  /* 0x5555555604077827 */ /* 0x000fc600078e02ff */
[----:B------:R-:W-:Y:S01]  /*03b0*/  LEA.HI R5, R0, R5, RZ, 0x1 ;  /* 0x0000000500057211 */ /* 0x000fe200078f08ff */
[----:B------:R-:W-:Y:S01]  /*03c0*/  IMAD R6, R6, 0xc, R9 ;  /* 0x0000000c06067824 */ /* 0x000fe200078e0209 */
[----:B------:R-:W-:-:S03]  /*03d0*/  LEA.HI R7, R7, R7, RZ, 0x1 ;  /* 0x0000000707077211 */ /* 0x000fc600078f08ff */
[----:B------:R-:W-:Y:S02]  /*03e0*/  IMAD R6, R5, 0x30, R6 ;  /* 0x0000003005067824 */ /* 0x000fe400078e0206 */
[----:B------:R-:W-:-:S04]  /*03f0*/  IMAD R7, R7, -0x3, R4 ;  /* 0xfffffffd07077824 */ /* 0x000fc800078e0204 */
[----:B------:R-:W-:-:S04]  /*0400*/  IMAD R7, R7, 0x4, R6 ;  /* 0x0000000407077824 */ /* 0x000fc800078e0206 */
[----:B-1----:R-:W-:-:S05]  /*0410*/  IMAD.WIDE R2, R7, 0x4, R2 ;  /* 0x0000000407027825 */ /* 0x002fca00078e0202 */
[----:B0-----:R-:W-:Y:S01]  /*0420*/  STG.E desc[UR6][R2.64], R11 ;  /* 0x0000000b02007986 */ /* 0x001fe2000c101906 */
[----:B------:R-:W-:Y:S05]  /*0430*/  EXIT ;  /* 0x000000000000794d */ /* 0x000fea0003800000 */
.L_x_0:
[----:B------:R-:W-:-:S00]  /*0440*/  BRA `(.L_x_0) ;  /* 0xfffffffc00fc7947 */ /* 0x000fc0000383ffff */
[----:B------:R-:W-:-:S00]  /*0450*/  NOP ;  /* 0x0000000000007918 */ /* 0x000fc00000000000 */
        /* <DEDUP_REMOVED lines=10> */
.L_x_1:


//--------------------- .nv.shared.triton_poi_fused_clone_1 --------------------------
	.section	.nv.shared.triton_poi_fused_clone_1,"aw",@nobits
	.sectionflags	@""
	.align	16
	.zero		1024


//--------------------- .nv.constant0.triton_poi_fused_clone_1 --------------------------
	.section	.nv.constant0.triton_poi_fused_clone_1,"a",@progbits
	.sectionflags	@""
	.align	4
.nv.constant0.triton_poi_fused_clone_1:
	.zero		560
